//
// Generated by NVIDIA NVVM Compiler
//
// Compiler Build ID: CL-36424714
// Cuda compilation tools, release 13.0, V13.0.88
// Based on NVVM 20.0.0
//

.version 9.0
.target sm_100
.address_size 64

	// .globl	_Z10complementPiS_

.visible .entry _Z10complementPiS_(
	.param .u64 .ptr .align 1 _Z10complementPiS__param_0,
	.param .u64 .ptr .align 1 _Z10complementPiS__param_1
)
{
	.reg .pred 	%p<10>;
	.reg .b32 	%r<39>;
	.reg .b64 	%rd<12>;

	ld.param.u64 	%rd3, [_Z10complementPiS__param_0];
	ld.param.u64 	%rd4, [_Z10complementPiS__param_1];
	cvta.to.global.u64 	%rd1, %rd4;
	cvta.to.global.u64 	%rd2, %rd3;
	mov.u32 	%r14, %ctaid.x;
	mov.u32 	%r15, %tid.x;
	mov.u32 	%r16, %nctaid.x;
	mov.u32 	%r18, %ntid.x;
	setp.eq.s32 	%p1, %r14, 0;
	add.s32 	%r19, %r16, -1;
	setp.eq.s32 	%p2, %r14, %r19;
	or.pred  	%p3, %p1, %p2;
	setp.eq.s32 	%p4, %r15, 0;
	or.pred  	%p5, %p4, %p3;
	add.s32 	%r20, %r18, -1;
	setp.eq.s32 	%p6, %r15, %r20;
	or.pred  	%p7, %p5, %p6;
	@%p7 bra 	$L__BB0_6;
	mad.lo.s32 	%r4, %r14, %r18, %r15;
	mul.wide.u32 	%rd8, %r4, 4;
	add.s64 	%rd9, %rd2, %rd8;
	ld.global.u32 	%r35, [%rd9];
	mov.b32 	%r37, 0;
$L__BB0_2:
	mul.lo.s32 	%r24, %r37, 10;
	not.b32 	%r25, %r35;
	and.b32  	%r26, %r25, 1;
	or.b32  	%r37, %r24, %r26;
	shr.u32 	%r9, %r35, 1;
	setp.gt.s32 	%p8, %r35, 1;
	mov.u32 	%r35, %r9;
	@%p8 bra 	$L__BB0_2;
$L__BB0_4:
	mul.hi.s32 	%r28, %r37, 1717986919;
	shr.u32 	%r29, %r28, 31;
	shr.s32 	%r30, %r28, 2;
	add.s32 	%r31, %r30, %r29;
	mul.lo.s32 	%r32, %r31, 10;
	sub.s32 	%r33, %r37, %r32;
	mad.lo.s32 	%r38, %r38, 10, %r33;
	mul.hi.u32 	%r34, %r37, -858993459;
	shr.u32 	%r13, %r34, 3;
	setp.gt.s32 	%p9, %r37, 9;
	mov.u32 	%r37, %r13;
	@%p9 bra 	$L__BB0_4;
	add.s64 	%rd11, %rd1, %rd8;
	st.global.u32 	[%rd11], %r38;
	bra.uni 	$L__BB0_7;
$L__BB0_6:
	mad.lo.s32 	%r21, %r14, %r18, %r15;
	mul.wide.u32 	%rd5, %r21, 4;
	add.s64 	%rd6, %rd2, %rd5;
	ld.global.u32 	%r22, [%rd6];
	add.s64 	%rd7, %rd1, %rd5;
	st.global.u32 	[%rd7], %r22;
$L__BB0_7:
	ret;

}


// ===== COMPILED SASS (sm_100) =====

	.target	sm_100

	.elftype	@"ET_EXEC"


//--------------------- .note.nv.tkinfo           --------------------------
	.section	.note.nv.tkinfo,"",@"SHT_NOTE"
	.sectionflags	@"SHF_NOTE_NV_TKINFO"
	.tkinfo
        /*0018*/ 	.word	0x00000002
        /*0030*/ 	.string	""
        /*0030*/ 	.string	"ptxas"
        /*0030*/ 	.string	"Cuda compilation tools, release 13.0, V13.0.88"
        /*0030*/ 	.string	"Build cuda_13.0.r13.0/compiler.36424714_0"
        /*0030*/ 	.string	"-arch sm_100 -m 64 "



//--------------------- .note.nv.cuinfo           --------------------------
	.section	.note.nv.cuinfo,"",@"SHT_NOTE"
	.sectionflags	@"SHF_NOTE_NV_CUINFO"
        /*0018*/ 	.short	0x0002
        /*001a*/ 	.short	0x0064
        /*001c*/ 	.short	0x0082
	.zero		2


//--------------------- .nv.info                  --------------------------
	.section	.nv.info,"",@"SHT_CUDA_INFO"
	.align	4


	//----- nvinfo : EIATTR_REGCOUNT
	.align		4
        /*0000*/ 	.byte	0x04, 0x2f
        /*0002*/ 	.short	(.L_1 - .L_0)
	.align		4
.L_0:
        /*0004*/ 	.word	index@(_Z10complementPiS_)
        /*0008*/ 	.word	0x0000000a


	//----- nvinfo : EIATTR_FRAME_SIZE
	.align		4
.L_1:
        /*000c*/ 	.byte	0x04, 0x11
        /*000e*/ 	.short	(.L_3 - .L_2)
	.align		4
.L_2:
        /*0010*/ 	.word	index@(_Z10complementPiS_)
        /*0014*/ 	.word	0x00000000


	//----- nvinfo : EIATTR_MIN_STACK_SIZE
	.align		4
.L_3:
        /*0018*/ 	.byte	0x04, 0x12
        /*001a*/ 	.short	(.L_5 - .L_4)
	.align		4
.L_4:
        /*001c*/ 	.word	index@(_Z10complementPiS_)
        /*0020*/ 	.word	0x00000000
.L_5:


//--------------------- .nv.compat                --------------------------
	.section	.nv.compat,"",@"SHT_CUDA_COMPAT_INFO"
	.align	4
        /*0000*/ 	.byte	0x02, 0x09, 0x00, 0x00, 0x02, 0x02, 0x01, 0x00, 0x02, 0x05, 0x05, 0x00, 0x03, 0x07, 0x01, 0x01
        /*0010*/ 	.byte	0x02, 0x03, 0x00, 0x00, 0x02, 0x06, 0x01, 0x00, 0x04, 0x0b, 0x08, 0x00, 0x09, 0x00, 0x00, 0x00
        /*0020*/ 	.byte	0x00, 0x00, 0x00, 0x00


//--------------------- .nv.info._Z10complementPiS_ --------------------------
	.section	.nv.info._Z10complementPiS_,"",@"SHT_CUDA_INFO"
	.sectionflags	@""
	.align	4


	//----- nvinfo : EIATTR_CUDA_API_VERSION
	.align		4
        /*0000*/ 	.byte	0x04, 0x37
        /*0002*/ 	.short	(.L_7 - .L_6)
.L_6:
        /*0004*/ 	.word	0x00000082


	//----- nvinfo : EIATTR_KPARAM_INFO
	.align		4
.L_7:
        /*0008*/ 	.byte	0x04, 0x17
        /*000a*/ 	.short	(.L_9 - .L_8)
.L_8:
        /*000c*/ 	.word	0x00000000
        /*0010*/ 	.short	0x0001
        /*0012*/ 	.short	0x0008
        /*0014*/ 	.byte	0x00, 0xf5, 0x21, 0x00


	//----- nvinfo : EIATTR_KPARAM_INFO
	.align		4
.L_9:
        /*0018*/ 	.byte	0x04, 0x17
        /*001a*/ 	.short	(.L_11 - .L_10)
.L_10:
        /*001c*/ 	.word	0x00000000
        /*0020*/ 	.short	0x0000
        /*0022*/ 	.short	0x0000
        /*0024*/ 	.byte	0x00, 0xf5, 0x21, 0x00


	//----- nvinfo : EIATTR_SPARSE_MMA_MASK
	.align		4
.L_11:
        /*0028*/ 	.byte	0x03, 0x50
        /*002a*/ 	.short	0x0000


	//----- nvinfo : EIATTR_MAXREG_COUNT
	.align		4
        /*002c*/ 	.byte	0x03, 0x1b
        /*002e*/ 	.short	0x00ff


	//----- nvinfo : EIATTR_MERCURY_ISA_VERSION
	.align		4
        /*0030*/ 	.byte	0x03, 0x5f
        /*0032*/ 	.short	0x0101


	//----- nvinfo : EIATTR_VRC_CTA_INIT_COUNT
	.align		4
        /*0034*/ 	.byte	0x02, 0x4a
	.zero		1
	.zero		1


	//----- nvinfo : EIATTR_EXIT_INSTR_OFFSETS
	.align		4
        /*0038*/ 	.byte	0x04, 0x1c
        /*003a*/ 	.short	(.L_13 - .L_12)


	//   ....[0]....
.L_12:
        /*003c*/ 	.word	0x00000270


	//   ....[1]....
        /*0040*/ 	.word	0x000002f0


	//----- nvinfo : EIATTR_CRS_STACK_SIZE
	.align		4
.L_13:
        /*0044*/ 	.byte	0x04, 0x1e
        /*0046*/ 	.short	(.L_15 - .L_14)
.L_14:
        /*0048*/ 	.word	0x00000000


	//----- nvinfo : EIATTR_CBANK_PARAM_SIZE
	.align		4
.L_15:
        /*004c*/ 	.byte	0x03, 0x19
        /*004e*/ 	.short	0x0010


	//----- nvinfo : EIATTR_PARAM_CBANK
	.align		4
        /*0050*/ 	.byte	0x04, 0x0a
        /*0052*/ 	.short	(.L_17 - .L_16)
	.align		4
.L_16:
        /*0054*/ 	.word	index@(.nv.constant0._Z10complementPiS_)
        /*0058*/ 	.short	0x0380
        /*005a*/ 	.short	0x0010


	//----- nvinfo : EIATTR_SW_WAR
	.align		4
.L_17:
        /*005c*/ 	.byte	0x04, 0x36
        /*005e*/ 	.short	(.L_19 - .L_18)
.L_18:
        /*0060*/ 	.word	0x00000008
.L_19:


//--------------------- .nv.callgraph             --------------------------
	.section	.nv.callgraph,"",@"SHT_CUDA_CALLGRAPH"
	.align	4
	.sectionentsize	8
	.align		4
        /*0000*/ 	.word	0x00000000
	.align		4
        /*0004*/ 	.word	0xffffffff
	.align		4
        /*0008*/ 	.word	0x00000000
	.align		4
        /*000c*/ 	.word	0xfffffffe
	.align		4
        /*0010*/ 	.word	0x00000000
	.align		4
        /*0014*/ 	.word	0xfffffffd
	.align		4
        /*0018*/ 	.word	0x00000000
	.align		4
        /*001c*/ 	.word	0xfffffffc


//--------------------- .text._Z10complementPiS_  --------------------------
	.section	.text._Z10complementPiS_,"ax",@progbits
	.align	128
        .global         _Z10complementPiS_
        .type           _Z10complementPiS_,@function
        .size           _Z10complementPiS_,(.L_x_6 - _Z10complementPiS_)
        .other          _Z10complementPiS_,@"STO_CUDA_ENTRY STV_DEFAULT"
_Z10complementPiS_:
.text._Z10complementPiS_:
[----:B------:R-:W-:Y:S08]  /*0000*/  LDC R1, c[0x0][0x37c] ;  /* 0x0000df00ff017b82 */ /* 0x000ff00000000800 */
[----:B------:R-:W0:Y:S01]  /*0010*/  LDC R0, c[0x0][0x370] ;  /* 0x0000dc00ff007b82 */ /* 0x000e220000000800 */
[----:B------:R-:W1:Y:S01]  /*0020*/  S2R R5, SR_TID.X ;  /* 0x0000000000057919 */ /* 0x000e620000002100 */
[----:B------:R-:W2:Y:S06]  /*0030*/  LDCU.64 UR4, c[0x0][0x358] ;  /* 0x00006b00ff0477ac */ /* 0x000eac0008000a00 */
[----:B------:R-:W3:Y:S08]  /*0040*/  S2UR UR6, SR_CTAID.X ;  /* 0x00000000000679c3 */ /* 0x000ef00000002500 */
[----:B------:R-:W4:Y:S01]  /*0050*/  LDC R4, c[0x0][0x360] ;  /* 0x0000d800ff047b82 */ /* 0x000f220000000800 */
[----:B0-----:R-:W-:-:S04]  /*0060*/  IADD3 R0, PT, PT, R0, -0x1, RZ ;  /* 0xffffffff00007810 */ /* 0x001fc80007ffe0ff */
[----:B---3--:R-:W-:-:S04]  /*0070*/  ISETP.NE.AND P0, PT, R0, UR6, PT ;  /* 0x0000000600007c0c */ /* 0x008fc8000bf05270 */
[----:B------:R-:W-:Y:S02]  /*0080*/  ISETP.EQ.OR P0, PT, RZ, UR6, !P0 ;  /* 0x00000006ff007c0c */ /* 0x000fe4000c702670 */
[----:B----4-:R-:W-:Y:S02]  /*0090*/  IADD3 R0, PT, PT, R4, -0x1, RZ ;  /* 0xffffffff04007810 */ /* 0x010fe40007ffe0ff */
[----:B-1----:R-:W-:-:S04]  /*00a0*/  ISETP.EQ.OR P0, PT, R5, RZ, P0 ;  /* 0x000000ff0500720c */ /* 0x002fc80000702670 */
[----:B------:R-:W-:-:S13]  /*00b0*/  ISETP.EQ.OR P0, PT, R5, R0, P0 ;  /* 0x000000000500720c */ /* 0x000fda0000702670 */
[----:B--2---:R-:W-:Y:S05]  /*00c0*/  @P0 BRA `(.L_x_0) ;  /* 0x00000000006c0947 */ /* 0x004fea0003800000 */
[----:B------:R-:W0:Y:S01]  /*00d0*/  LDC.64 R2, c[0x0][0x380] ;  /* 0x0000e000ff027b82 */ /* 0x000e220000000a00 */
[----:B------:R-:W-:-:S04]  /*00e0*/  IMAD R5, R4, UR6, R5 ;  /* 0x0000000604057c24 */ /* 0x000fc8000f8e0205 */
[----:B0-----:R-:W-:-:S06]  /*00f0*/  IMAD.WIDE.U32 R2, R5, 0x4, R2 ;  /* 0x0000000405027825 */ /* 0x001fcc00078e0002 */
[----:B------:R0:W5:Y:S01]  /*0100*/  LDG.E R2, desc[UR4][R2.64] ;  /* 0x0000000402027981 */ /* 0x000162000c1e1900 */
[----:B------:R-:W-:Y:S01]  /*0110*/  HFMA2 R0, -RZ, RZ, 0, 0 ;  /* 0x00000000ff007431 */ /* 0x000fe200000001ff */
[----:B------:R-:W-:Y:S06]  /*0120*/  BSSY.RECONVERGENT B0, `(.L_x_1) ;  /* 0x0000006000007945 */ /* 0x000fec0003800200 */
.L_x_2:
[C---:B-----5:R-:W-:Y:S02]  /*0130*/  ISETP.GT.AND P0, PT, R2.reuse, 0x1, PT ;  /* 0x000000010200780c */ /* 0x060fe40003f04270 */
[----:B0-----:R-:W-:Y:S02]  /*0140*/  LOP3.LUT R3, R2, 0x1, RZ, 0xc, !PT ;  /* 0x0000000102037812 */ /* 0x001fe400078e0cff */
[----:B------:R-:W-:-:S03]  /*0150*/  SHF.R.U32.HI R2, RZ, 0x1, R2 ;  /* 0x00000001ff027819 */ /* 0x000fc60000011602 */
[----:B------:R-:W-:-:S06]  /*0160*/  IMAD R0, R0, 0xa, R3 ;  /* 0x0000000a00007824 */ /* 0x000fcc00078e0203 */
[----:B------:R-:W-:Y:S05]  /*0170*/  @P0 BRA `(.L_x_2) ;  /* 0xfffffffc00ec0947 */ /* 0x000fea000383ffff */
[----:B------:R-:W-:Y:S05]  /*0180*/  BSYNC.RECONVERGENT B0 ;  /* 0x0000000000007941 */ /* 0x000fea0003800200 */
.L_x_1:
[----:B------:R-:W-:Y:S01]  /*0190*/  BSSY.RECONVERGENT B0, `(.L_x_3) ;  /* 0x000000a000007945 */ /* 0x000fe20003800200 */
.L_x_4:
[C---:B------:R-:W-:Y:S01]  /*01a0*/  IMAD.HI R2, R0.reuse, 0x66666667, RZ ;  /* 0x6666666700027827 */ /* 0x040fe200078e02ff */
[----:B------:R-:W-:-:S04]  /*01b0*/  ISETP.GT.AND P0, PT, R0, 0x9, PT ;  /* 0x000000090000780c */ /* 0x000fc80003f04270 */
[----:B------:R-:W-:-:S04]  /*01c0*/  SHF.R.U32.HI R3, RZ, 0x1f, R2 ;  /* 0x0000001fff037819 */ /* 0x000fc80000011602 */
[----:B------:R-:W-:Y:S01]  /*01d0*/  LEA.HI.SX32 R3, R2, R3, 0x1e ;  /* 0x0000000302037211 */ /* 0x000fe200078ff2ff */
[----:B------:R-:W-:-:S04]  /*01e0*/  IMAD.HI.U32 R2, R0, -0x33333333, RZ ;  /* 0xcccccccd00027827 */ /* 0x000fc800078e00ff */
[----:B------:R-:W-:Y:S01]  /*01f0*/  IMAD R3, R3, -0xa, R0 ;  /* 0xfffffff603037824 */ /* 0x000fe200078e0200 */
[----:B------:R-:W-:-:S03]  /*0200*/  SHF.R.U32.HI R0, RZ, 0x3, R2 ;  /* 0x00000003ff007819 */ /* 0x000fc60000011602 */
[----:B------:R-:W-:Y:S01]  /*0210*/  IMAD R4, R4, 0xa, R3 ;  /* 0x0000000a04047824 */ /* 0x000fe200078e0203 */
[----:B------:R-:W-:Y:S06]  /*0220*/  @P0 BRA `(.L_x_4) ;  /* 0xfffffffc00dc0947 */ /* 0x000fec000383ffff */
[----:B------:R-:W-:Y:S05]  /*0230*/  BSYNC.RECONVERGENT B0 ;  /* 0x0000000000007941 */ /* 0x000fea0003800200 */
.L_x_3:
[----:B------:R-:W0:Y:S02]  /*0240*/  LDC.64 R2, c[0x0][0x388] ;  /* 0x0000e200ff027b82 */ /* 0x000e240000000a00 */
[----:B0-----:R-:W-:-:S05]  /*0250*/  IMAD.WIDE.U32 R2, R5, 0x4, R2 ;  /* 0x0000000405027825 */ /* 0x001fca00078e0002 */
[----:B------:R-:W-:Y:S01]  /*0260*/  STG.E desc[UR4][R2.64], R4 ;  /* 0x0000000402007986 */ /* 0x000fe2000c101904 */
[----:B------:R-:W-:Y:S05]  /*0270*/  EXIT ;  /* 0x000000000000794d */ /* 0x000fea0003800000 */
.L_x_0:
[----:B------:R-:W0:Y:S01]  /*0280*/  LDC.64 R2, c[0x0][0x380] ;  /* 0x0000e000ff027b82 */ /* 0x000e220000000a00 */
[----:B------:R-:W-:-:S07]  /*0290*/  IMAD R7, R4, UR6, R5 ;  /* 0x0000000604077c24 */ /* 0x000fce000f8e0205 */
[----:B------:R-:W1:Y:S01]  /*02a0*/  LDC.64 R4, c[0x0][0x388] ;  /* 0x0000e200ff047b82 */ /* 0x000e620000000a00 */
[----:B0-----:R-:W-:-:S06]  /*02b0*/  IMAD.WIDE.U32 R2, R7, 0x4, R2 ;  /* 0x0000000407027825 */ /* 0x001fcc00078e0002 */
[----:B------:R-:W2:Y:S01]  /*02c0*/  LDG.E R3, desc[UR4][R2.64] ;  /* 0x0000000402037981 */ /* 0x000ea2000c1e1900 */
[----:B-1----:R-:W-:-:S05]  /*02d0*/  IMAD.WIDE.U32 R4, R7, 0x4, R4 ;  /* 0x0000000407047825 */ /* 0x002fca00078e0004 */
[----:B--2---:R-:W-:Y:S01]  /*02e0*/  STG.E desc[UR4][R4.64], R3 ;  /* 0x0000000304007986 */ /* 0x004fe2000c101904 */
[----:B------:R-:W-:Y:S05]  /*02f0*/  EXIT ;  /* 0x000000000000794d */ /* 0x000fea0003800000 */
.L_x_5:
[----:B------:R-:W-:-:S00]  /*0300*/  BRA `(.L_x_5) ;  /* 0xfffffffc00fc7947 */ /* 0x000fc0000383ffff */
[----:B------:R-:W-:-:S00]  /*0310*/  NOP ;  /* 0x0000000000007918 */ /* 0x000fc00000000000 */
        /* <DEDUP_REMOVED lines=14> */
.L_x_6:


//--------------------- .nv.shared.reserved.0     --------------------------
	.section	.nv.shared.reserved.0,"aw",@nobits
	.weak		__nv_reservedSMEM_offset_0_alias
	.size		__nv_reservedSMEM_offset_0_alias, 0, 64
	.other		__nv_reservedSMEM_offset_0_alias,@"STO_CUDA_RESERVED_SHARED STV_DEFAULT"
__nv_reservedSMEM_offset_0_alias:
	.zero		0
	.zero		64


//--------------------- .nv.constant0._Z10complementPiS_ --------------------------
	.section	.nv.constant0._Z10complementPiS_,"a",@progbits
	.sectionflags	@""
	.align	4
.nv.constant0._Z10complementPiS_:
	.zero		912


//--------------------- SYMBOLS --------------------------

	.type		.nv.reservedSmem.offset0,@object
	.size		.nv.reservedSmem.offset0,0x4
